//
// Generated by NVIDIA NVVM Compiler
//
// Compiler Build ID: CL-36424714
// Cuda compilation tools, release 13.0, V13.0.88
// Based on NVVM 20.0.0
//

.version 9.0
.target sm_100
.address_size 64

	// .globl	_Z11GPUFunctionv
.extern .func  (.param .b32 func_retval0) vprintf
(
	.param .b64 vprintf_param_0,
	.param .b64 vprintf_param_1
)
;
.global .align 1 .b8 $str[27] = {72, 101, 108, 108, 111, 32, 119, 111, 114, 108, 100, 32, 102, 114, 111, 109, 32, 116, 104, 101, 32, 71, 80, 85, 46, 10};

.visible .entry _Z11GPUFunctionv()
{
	.reg .b32 	%r<3>;
	.reg .b64 	%rd<3>;

	mov.u64 	%rd1, $str;
	cvta.global.u64 	%rd2, %rd1;
	{ // callseq 0, 0
	.param .b64 param0;
	st.param.b64 	[param0], %rd2;
	.param .b64 param1;
	st.param.b64 	[param1], 0;
	.param .b32 retval0;
	call.uni (retval0), 
	vprintf, 
	(
	param0, 
	param1
	);
	ld.param.b32 	%r1, [retval0];
	} // callseq 0
	ret;

}


// ===== COMPILED SASS (sm_100) =====

	.target	sm_100

	.elftype	@"ET_EXEC"


//--------------------- .note.nv.tkinfo           --------------------------
	.section	.note.nv.tkinfo,"",@"SHT_NOTE"
	.sectionflags	@"SHF_NOTE_NV_TKINFO"
	.tkinfo
        /*0018*/ 	.word	0x00000002
        /*0030*/ 	.string	""
        /*0030*/ 	.string	"ptxas"
        /*0030*/ 	.string	"Cuda compilation tools, release 13.0, V13.0.88"
        /*0030*/ 	.string	"Build cuda_13.0.r13.0/compiler.36424714_0"
        /*0030*/ 	.string	"-arch sm_100 -m 64 "



//--------------------- .note.nv.cuinfo           --------------------------
	.section	.note.nv.cuinfo,"",@"SHT_NOTE"
	.sectionflags	@"SHF_NOTE_NV_CUINFO"
        /*0018*/ 	.short	0x0002
        /*001a*/ 	.short	0x0064
        /*001c*/ 	.short	0x0082
	.zero		2


//--------------------- .nv.info                  --------------------------
	.section	.nv.info,"",@"SHT_CUDA_INFO"
	.align	4


	//----- nvinfo : EIATTR_REGCOUNT
	.align		4
        /*0000*/ 	.byte	0x04, 0x2f
        /*0002*/ 	.short	(.L_2 - .L_1)
	.align		4
.L_1:
        /*0004*/ 	.word	index@(_Z11GPUFunctionv)
        /*0008*/ 	.word	0x00000018


	//----- nvinfo : EIATTR_FRAME_SIZE
	.align		4
.L_2:
        /*000c*/ 	.byte	0x04, 0x11
        /*000e*/ 	.short	(.L_4 - .L_3)
	.align		4
.L_3:
        /*0010*/ 	.word	index@(_Z11GPUFunctionv)
        /*0014*/ 	.word	0x00000000


	//----- nvinfo : EIATTR_MIN_STACK_SIZE
	.align		4
.L_4:
        /*0018*/ 	.byte	0x04, 0x12
        /*001a*/ 	.short	(.L_6 - .L_5)
	.align		4
.L_5:
        /*001c*/ 	.word	index@(_Z11GPUFunctionv)
        /*0020*/ 	.word	0x00000000
.L_6:


//--------------------- .nv.compat                --------------------------
	.section	.nv.compat,"",@"SHT_CUDA_COMPAT_INFO"
	.align	4
        /*0000*/ 	.byte	0x02, 0x09, 0x00, 0x00, 0x02, 0x02, 0x01, 0x00, 0x02, 0x05, 0x05, 0x00, 0x03, 0x07, 0x01, 0x01
        /*0010*/ 	.byte	0x02, 0x03, 0x00, 0x00, 0x02, 0x06, 0x01, 0x00, 0x04, 0x0b, 0x08, 0x00, 0x09, 0x00, 0x00, 0x00
        /*0020*/ 	.byte	0x00, 0x00, 0x00, 0x00


//--------------------- .nv.info._Z11GPUFunctionv --------------------------
	.section	.nv.info._Z11GPUFunctionv,"",@"SHT_CUDA_INFO"
	.sectionflags	@""
	.align	4


	//----- nvinfo : EIATTR_CUDA_API_VERSION
	.align		4
        /*0000*/ 	.byte	0x04, 0x37
        /*0002*/ 	.short	(.L_8 - .L_7)
.L_7:
        /*0004*/ 	.word	0x00000082


	//----- nvinfo : EIATTR_SPARSE_MMA_MASK
	.align		4
.L_8:
        /*0008*/ 	.byte	0x03, 0x50
        /*000a*/ 	.short	0x0000


	//----- nvinfo : EIATTR_MAXREG_COUNT
	.align		4
        /*000c*/ 	.byte	0x03, 0x1b
        /*000e*/ 	.short	0x00ff


	//----- nvinfo : EIATTR_EXTERNS
	.align		4
        /*0010*/ 	.byte	0x04, 0x0f
        /*0012*/ 	.short	(.L_10 - .L_9)


	//   ....[0]....
	.align		4
.L_9:
        /*0014*/ 	.word	index@(vprintf)


	//----- nvinfo : EIATTR_MERCURY_ISA_VERSION
	.align		4
.L_10:
        /*0018*/ 	.byte	0x03, 0x5f
        /*001a*/ 	.short	0x0101


	//----- nvinfo : EIATTR_VRC_CTA_INIT_COUNT
	.align		4
        /*001c*/ 	.byte	0x02, 0x4a
	.zero		1
	.zero		1


	//----- nvinfo : EIATTR_SYSCALL_OFFSETS
	.align		4
        /*0020*/ 	.byte	0x04, 0x46
        /*0022*/ 	.short	(.L_12 - .L_11)


	//   ....[0]....
.L_11:
        /*0024*/ 	.word	0x00000080


	//----- nvinfo : EIATTR_EXIT_INSTR_OFFSETS
	.align		4
.L_12:
        /*0028*/ 	.byte	0x04, 0x1c
        /*002a*/ 	.short	(.L_14 - .L_13)


	//   ....[0]....
.L_13:
        /*002c*/ 	.word	0x00000090


	//----- nvinfo : EIATTR_SW_WAR
	.align		4
.L_14:
        /*0030*/ 	.byte	0x04, 0x36
        /*0032*/ 	.short	(.L_16 - .L_15)
.L_15:
        /*0034*/ 	.word	0x00000008
.L_16:


//--------------------- .nv.callgraph             --------------------------
	.section	.nv.callgraph,"",@"SHT_CUDA_CALLGRAPH"
	.align	4
	.sectionentsize	8
	.align		4
        /*0000*/ 	.word	0x00000000
	.align		4
        /*0004*/ 	.word	0xffffffff
	.align		4
        /*0008*/ 	.word	index@(_Z11GPUFunctionv)
	.align		4
        /*000c*/ 	.word	index@(vprintf)
	.align		4
        /*0010*/ 	.word	0x00000000
	.align		4
        /*0014*/ 	.word	0xfffffffe
	.align		4
        /*0018*/ 	.word	0x00000000
	.align		4
        /*001c*/ 	.word	0xfffffffd
	.align		4
        /*0020*/ 	.word	0x00000000
	.align		4
        /*0024*/ 	.word	0xfffffffc


//--------------------- .nv.constant4             --------------------------
	.section	.nv.constant4,"a",@progbits
	.align	8
	.align		8
.nv.constant4:
        /*0000*/ 	.dword	vprintf
	.align		8
        /*0008*/ 	.dword	$str


//--------------------- .text._Z11GPUFunctionv    --------------------------
	.section	.text._Z11GPUFunctionv,"ax",@progbits
	.align	128
        .global         _Z11GPUFunctionv
        .type           _Z11GPUFunctionv,@function
        .size           _Z11GPUFunctionv,(.L_x_2 - _Z11GPUFunctionv)
        .other          _Z11GPUFunctionv,@"STO_CUDA_ENTRY STV_DEFAULT"
_Z11GPUFunctionv:
.text._Z11GPUFunctionv:
[----:B------:R-:W0:Y:S01]  /*0000*/  LDC R1, c[0x0][0x37c] ;  /* 0x0000df00ff017b82 */ /* 0x000e220000000800 */
[----:B------:R-:W-:Y:S01]  /*0010*/  MOV R0, 0x0 ;  /* 0x0000000000007802 */ /* 0x000fe20000000f00 */
[----:B------:R-:W1:Y:S01]  /*0020*/  LDCU.64 UR4, c[0x4][0x8] ;  /* 0x01000100ff0477ac */ /* 0x000e620008000a00 */
[----:B------:R-:W-:-:S05]  /*0030*/  CS2R R6, SRZ ;  /* 0x0000000000067805 */ /* 0x000fca000001ff00 */
[----:B------:R2:W3:Y:S01]  /*0040*/  LDC.64 R2, c[0x4][R0] ;  /* 0x0100000000027b82 */ /* 0x0004e20000000a00 */
[----:B-1----:R-:W-:Y:S02]  /*0050*/  IMAD.U32 R4, RZ, RZ, UR4 ;  /* 0x00000004ff047e24 */ /* 0x002fe4000f8e00ff */
[----:B--2---:R-:W-:-:S07]  /*0060*/  IMAD.U32 R5, RZ, RZ, UR5 ;  /* 0x00000005ff057e24 */ /* 0x004fce000f8e00ff */
[----:B------:R-:W-:-:S07]  /*0070*/  LEPC R20, `(.L_x_0) ;  /* 0x000000001014794e */ /* 0x000fce0000000000 */
[----:B0--3--:R-:W-:Y:S05]  /*0080*/  CALL.ABS.NOINC R2 ;  /* 0x0000000002007343 */ /* 0x009fea0003c00000 */
.L_x_0:
[----:B------:R-:W-:Y:S05]  /*0090*/  EXIT ;  /* 0x000000000000794d */ /* 0x000fea0003800000 */
.L_x_1:
[----:B------:R-:W-:-:S00]  /*00a0*/  BRA `(.L_x_1) ;  /* 0xfffffffc00fc7947 */ /* 0x000fc0000383ffff */
[----:B------:R-:W-:-:S00]  /*00b0*/  NOP ;  /* 0x0000000000007918 */ /* 0x000fc00000000000 */
        /* <DEDUP_REMOVED lines=12> */
.L_x_2:


//--------------------- .nv.global.init           --------------------------
	.section	.nv.global.init,"aw",@progbits
.nv.global.init:
	.type		$str,@object
	.size		$str,(.L_0 - $str)
$str:
        /*0000*/ 	.byte	0x48, 0x65, 0x6c, 0x6c, 0x6f, 0x20, 0x77, 0x6f, 0x72, 0x6c, 0x64, 0x20, 0x66, 0x72, 0x6f, 0x6d
        /*0010*/ 	.byte	0x20, 0x74, 0x68, 0x65, 0x20, 0x47, 0x50, 0x55, 0x2e, 0x0a, 0x00
.L_0:


//--------------------- .nv.shared.reserved.0     --------------------------
	.section	.nv.shared.reserved.0,"aw",@nobits
	.weak		__nv_reservedSMEM_offset_0_alias
	.size		__nv_reservedSMEM_offset_0_alias, 0, 64
	.other		__nv_reservedSMEM_offset_0_alias,@"STO_CUDA_RESERVED_SHARED STV_DEFAULT"
__nv_reservedSMEM_offset_0_alias:
	.zero		0
	.zero		64


//--------------------- .nv.constant0._Z11GPUFunctionv --------------------------
	.section	.nv.constant0._Z11GPUFunctionv,"a",@progbits
	.sectionflags	@""
	.align	4
.nv.constant0._Z11GPUFunctionv:
	.zero		896


//--------------------- SYMBOLS --------------------------

	.type		.nv.reservedSmem.offset0,@object
	.size		.nv.reservedSmem.offset0,0x4
	.type		vprintf,@function
